//
// Generated by NVIDIA NVVM Compiler
//
// Compiler Build ID: CL-36424714
// Cuda compilation tools, release 13.0, V13.0.88
// Based on NVVM 20.0.0
//

.version 9.0
.target sm_100
.address_size 64

	// .globl	_Z15measure_latencyPiiiS_
// _ZZ15measure_latencyPiiiS_E5s_cpi_$_0 has been demoted

.visible .entry _Z15measure_latencyPiiiS_(
	.param .u64 .ptr .align 1 _Z15measure_latencyPiiiS__param_0,
	.param .u32 _Z15measure_latencyPiiiS__param_1,
	.param .u32 _Z15measure_latencyPiiiS__param_2,
	.param .u64 .ptr .align 1 _Z15measure_latencyPiiiS__param_3
)
{
	.reg .pred 	%p<8>;
	.reg .b32 	%r<28>;
	.reg .b64 	%rd<30>;
	// demoted variable
	.shared .align 8 .u64 _ZZ15measure_latencyPiiiS_E5s_cpi_$_0;
	ld.param.u64 	%rd12, [_Z15measure_latencyPiiiS__param_0];
	ld.param.u32 	%r25, [_Z15measure_latencyPiiiS__param_1];
	ld.param.u32 	%r14, [_Z15measure_latencyPiiiS__param_2];
	ld.param.u64 	%rd11, [_Z15measure_latencyPiiiS__param_3];
	cvta.to.global.u64 	%rd1, %rd12;
	mov.u32 	%r15, %tid.x;
	mov.u32 	%r16, %ntid.x;
	mov.u32 	%r17, %ctaid.x;
	mad.lo.s32 	%r1, %r16, %r17, %r15;
	mov.b64 	%rd13, 0;
	st.shared.u64 	[_ZZ15measure_latencyPiiiS_E5s_cpi_$_0], %rd13;
	setp.lt.s32 	%p1, %r14, 1;
	@%p1 bra 	$L__BB0_3;
	neg.s32 	%r23, %r14;
$L__BB0_2:
	.pragma "nounroll";
	mul.wide.s32 	%rd14, %r25, 4;
	add.s64 	%rd15, %rd1, %rd14;
	ld.global.u32 	%r25, [%rd15];
	add.s32 	%r23, %r23, 1;
	setp.ne.s32 	%p2, %r23, 0;
	@%p2 bra 	$L__BB0_2;
$L__BB0_3:
	setp.lt.s32 	%p3, %r1, 33;
	@%p3 bra 	$L__BB0_5;
	st.global.u32 	[%rd1], %r25;
$L__BB0_5:
	neg.s32 	%r26, %r14;
	mov.b64 	%rd28, 0;
$L__BB0_6:
	.pragma "nounroll";
	// begin inline asm
	mov.u64 	%rd17, %clock64;
	// end inline asm
	mul.wide.s32 	%rd19, %r25, 4;
	add.s64 	%rd20, %rd1, %rd19;
	ld.global.u32 	%r25, [%rd20];
	// begin inline asm
	mov.u64 	%rd18, %clock64;
	// end inline asm
	setp.le.s64 	%p4, %rd18, %rd17;
	@%p4 bra 	$L__BB0_8;
	sub.s64 	%rd21, %rd18, %rd17;
	ld.shared.u64 	%rd22, [_ZZ15measure_latencyPiiiS_E5s_cpi_$_0];
	add.s64 	%rd23, %rd21, %rd22;
	st.shared.u64 	[_ZZ15measure_latencyPiiiS_E5s_cpi_$_0], %rd23;
	add.s64 	%rd28, %rd28, 1;
$L__BB0_8:
	add.s32 	%r26, %r26, 1;
	setp.ne.s32 	%p5, %r26, 0;
	@%p5 bra 	$L__BB0_6;
	ld.shared.u64 	%rd7, [_ZZ15measure_latencyPiiiS_E5s_cpi_$_0];
	or.b64  	%rd24, %rd7, %rd28;
	and.b64  	%rd25, %rd24, -4294967296;
	setp.ne.s64 	%p6, %rd25, 0;
	@%p6 bra 	$L__BB0_11;
	cvt.u32.u64 	%r18, %rd28;
	cvt.u32.u64 	%r19, %rd7;
	div.u32 	%r20, %r19, %r18;
	cvt.u64.u32 	%rd29, %r20;
	bra.uni 	$L__BB0_12;
$L__BB0_11:
	div.s64 	%rd29, %rd7, %rd28;
$L__BB0_12:
	setp.lt.s32 	%p7, %r1, 33;
	cvt.u32.u64 	%r21, %rd29;
	add.s32 	%r22, %r21, -18;
	cvta.to.global.u64 	%rd26, %rd11;
	st.global.u32 	[%rd26], %r22;
	@%p7 bra 	$L__BB0_14;
	st.global.u32 	[%rd1], %r25;
$L__BB0_14:
	ret;

}


// ===== COMPILED SASS (sm_100) =====

	.target	sm_100

	.elftype	@"ET_EXEC"


//--------------------- .note.nv.tkinfo           --------------------------
	.section	.note.nv.tkinfo,"",@"SHT_NOTE"
	.sectionflags	@"SHF_NOTE_NV_TKINFO"
	.tkinfo
        /*0018*/ 	.word	0x00000002
        /*0030*/ 	.string	""
        /*0030*/ 	.string	"ptxas"
        /*0030*/ 	.string	"Cuda compilation tools, release 13.0, V13.0.88"
        /*0030*/ 	.string	"Build cuda_13.0.r13.0/compiler.36424714_0"
        /*0030*/ 	.string	"-arch sm_100 -m 64 "



//--------------------- .note.nv.cuinfo           --------------------------
	.section	.note.nv.cuinfo,"",@"SHT_NOTE"
	.sectionflags	@"SHF_NOTE_NV_CUINFO"
        /*0018*/ 	.short	0x0002
        /*001a*/ 	.short	0x0064
        /*001c*/ 	.short	0x0082
	.zero		2


//--------------------- .nv.info                  --------------------------
	.section	.nv.info,"",@"SHT_CUDA_INFO"
	.align	4


	//----- nvinfo : EIATTR_REGCOUNT
	.align		4
        /*0000*/ 	.byte	0x04, 0x2f
        /*0002*/ 	.short	(.L_1 - .L_0)
	.align		4
.L_0:
        /*0004*/ 	.word	index@(_Z15measure_latencyPiiiS_)
        /*0008*/ 	.word	0x00000014


	//----- nvinfo : EIATTR_FRAME_SIZE
	.align		4
.L_1:
        /*000c*/ 	.byte	0x04, 0x11
        /*000e*/ 	.short	(.L_3 - .L_2)
	.align		4
.L_2:
        /*0010*/ 	.word	index@($__internal_0_$__cuda_sm20_div_s64)
        /*0014*/ 	.word	0x00000000


	//----- nvinfo : EIATTR_FRAME_SIZE
	.align		4
.L_3:
        /*0018*/ 	.byte	0x04, 0x11
        /*001a*/ 	.short	(.L_5 - .L_4)
	.align		4
.L_4:
        /*001c*/ 	.word	index@(_Z15measure_latencyPiiiS_)
        /*0020*/ 	.word	0x00000000


	//----- nvinfo : EIATTR_MIN_STACK_SIZE
	.align		4
.L_5:
        /*0024*/ 	.byte	0x04, 0x12
        /*0026*/ 	.short	(.L_7 - .L_6)
	.align		4
.L_6:
        /*0028*/ 	.word	index@(_Z15measure_latencyPiiiS_)
        /*002c*/ 	.word	0x00000000
.L_7:


//--------------------- .nv.compat                --------------------------
	.section	.nv.compat,"",@"SHT_CUDA_COMPAT_INFO"
	.align	4
        /*0000*/ 	.byte	0x02, 0x09, 0x00, 0x00, 0x02, 0x02, 0x01, 0x00, 0x02, 0x05, 0x05, 0x00, 0x03, 0x07, 0x01, 0x01
        /*0010*/ 	.byte	0x02, 0x03, 0x00, 0x00, 0x02, 0x06, 0x01, 0x00, 0x04, 0x0b, 0x08, 0x00, 0x09, 0x00, 0x00, 0x00
        /*0020*/ 	.byte	0x00, 0x00, 0x00, 0x00


//--------------------- .nv.info._Z15measure_latencyPiiiS_ --------------------------
	.section	.nv.info._Z15measure_latencyPiiiS_,"",@"SHT_CUDA_INFO"
	.sectionflags	@""
	.align	4


	//----- nvinfo : EIATTR_CUDA_API_VERSION
	.align		4
        /*0000*/ 	.byte	0x04, 0x37
        /*0002*/ 	.short	(.L_9 - .L_8)
.L_8:
        /*0004*/ 	.word	0x00000082


	//----- nvinfo : EIATTR_KPARAM_INFO
	.align		4
.L_9:
        /*0008*/ 	.byte	0x04, 0x17
        /*000a*/ 	.short	(.L_11 - .L_10)
.L_10:
        /*000c*/ 	.word	0x00000000
        /*0010*/ 	.short	0x0003
        /*0012*/ 	.short	0x0010
        /*0014*/ 	.byte	0x00, 0xf5, 0x21, 0x00


	//----- nvinfo : EIATTR_KPARAM_INFO
	.align		4
.L_11:
        /*0018*/ 	.byte	0x04, 0x17
        /*001a*/ 	.short	(.L_13 - .L_12)
.L_12:
        /*001c*/ 	.word	0x00000000
        /*0020*/ 	.short	0x0002
        /*0022*/ 	.short	0x000c
        /*0024*/ 	.byte	0x00, 0xf0, 0x11, 0x00


	//----- nvinfo : EIATTR_KPARAM_INFO
	.align		4
.L_13:
        /*0028*/ 	.byte	0x04, 0x17
        /*002a*/ 	.short	(.L_15 - .L_14)
.L_14:
        /*002c*/ 	.word	0x00000000
        /*0030*/ 	.short	0x0001
        /*0032*/ 	.short	0x0008
        /*0034*/ 	.byte	0x00, 0xf0, 0x11, 0x00


	//----- nvinfo : EIATTR_KPARAM_INFO
	.align		4
.L_15:
        /*0038*/ 	.byte	0x04, 0x17
        /*003a*/ 	.short	(.L_17 - .L_16)
.L_16:
        /*003c*/ 	.word	0x00000000
        /*0040*/ 	.short	0x0000
        /*0042*/ 	.short	0x0000
        /*0044*/ 	.byte	0x00, 0xf5, 0x21, 0x00


	//----- nvinfo : EIATTR_SPARSE_MMA_MASK
	.align		4
.L_17:
        /*0048*/ 	.byte	0x03, 0x50
        /*004a*/ 	.short	0x0000


	//----- nvinfo : EIATTR_MAXREG_COUNT
	.align		4
        /*004c*/ 	.byte	0x03, 0x1b
        /*004e*/ 	.short	0x00ff


	//----- nvinfo : EIATTR_MERCURY_ISA_VERSION
	.align		4
        /*0050*/ 	.byte	0x03, 0x5f
        /*0052*/ 	.short	0x0101


	//----- nvinfo : EIATTR_VRC_CTA_INIT_COUNT
	.align		4
        /*0054*/ 	.byte	0x02, 0x4a
	.zero		1
	.zero		1


	//----- nvinfo : EIATTR_EXIT_INSTR_OFFSETS
	.align		4
        /*0058*/ 	.byte	0x04, 0x1c
        /*005a*/ 	.short	(.L_19 - .L_18)


	//   ....[0]....
.L_18:
        /*005c*/ 	.word	0x00000510


	//   ....[1]....
        /*0060*/ 	.word	0x00000540


	//----- nvinfo : EIATTR_CRS_STACK_SIZE
	.align		4
.L_19:
        /*0064*/ 	.byte	0x04, 0x1e
        /*0066*/ 	.short	(.L_21 - .L_20)
.L_20:
        /*0068*/ 	.word	0x00000000


	//----- nvinfo : EIATTR_CBANK_PARAM_SIZE
	.align		4
.L_21:
        /*006c*/ 	.byte	0x03, 0x19
        /*006e*/ 	.short	0x0018


	//----- nvinfo : EIATTR_PARAM_CBANK
	.align		4
        /*0070*/ 	.byte	0x04, 0x0a
        /*0072*/ 	.short	(.L_23 - .L_22)
	.align		4
.L_22:
        /*0074*/ 	.word	index@(.nv.constant0._Z15measure_latencyPiiiS_)
        /*0078*/ 	.short	0x0380
        /*007a*/ 	.short	0x0018


	//----- nvinfo : EIATTR_SW_WAR
	.align		4
.L_23:
        /*007c*/ 	.byte	0x04, 0x36
        /*007e*/ 	.short	(.L_25 - .L_24)
.L_24:
        /*0080*/ 	.word	0x00000008
.L_25:


//--------------------- .nv.callgraph             --------------------------
	.section	.nv.callgraph,"",@"SHT_CUDA_CALLGRAPH"
	.align	4
	.sectionentsize	8
	.align		4
        /*0000*/ 	.word	0x00000000
	.align		4
        /*0004*/ 	.word	0xffffffff
	.align		4
        /*0008*/ 	.word	0x00000000
	.align		4
        /*000c*/ 	.word	0xfffffffe
	.align		4
        /*0010*/ 	.word	0x00000000
	.align		4
        /*0014*/ 	.word	0xfffffffd
	.align		4
        /*0018*/ 	.word	0x00000000
	.align		4
        /*001c*/ 	.word	0xfffffffc


//--------------------- .text._Z15measure_latencyPiiiS_ --------------------------
	.section	.text._Z15measure_latencyPiiiS_,"ax",@progbits
	.align	128
        .global         _Z15measure_latencyPiiiS_
        .type           _Z15measure_latencyPiiiS_,@function
        .size           _Z15measure_latencyPiiiS_,(.L_x_7 - _Z15measure_latencyPiiiS_)
        .other          _Z15measure_latencyPiiiS_,@"STO_CUDA_ENTRY STV_DEFAULT"
_Z15measure_latencyPiiiS_:
.text._Z15measure_latencyPiiiS_:
[----:B------:R-:W-:Y:S01]  /*0000*/  LDC R1, c[0x0][0x37c] ;  /* 0x0000df00ff017b82 */ /* 0x000fe20000000800 */
[----:B------:R-:W0:Y:S01]  /*0010*/  S2R R0, SR_TID.X ;  /* 0x0000000000007919 */ /* 0x000e220000002100 */
[----:B------:R-:W0:Y:S06]  /*0020*/  LDCU UR4, c[0x0][0x360] ;  /* 0x00006c00ff0477ac */ /* 0x000e2c0008000800 */
[----:B------:R-:W1:Y:S01]  /*0030*/  S2UR UR5, SR_CgaCtaId ;  /* 0x00000000000579c3 */ /* 0x000e620000008800 */
[----:B------:R-:W0:Y:S01]  /*0040*/  S2R R3, SR_CTAID.X ;  /* 0x0000000000037919 */ /* 0x000e220000002500 */
[----:B------:R-:W2:Y:S01]  /*0050*/  LDCU UR6, c[0x0][0x38c] ;  /* 0x00007180ff0677ac */ /* 0x000ea20008000800 */
[----:B------:R-:W3:Y:S05]  /*0060*/  LDCU.64 UR10, c[0x0][0x358] ;  /* 0x00006b00ff0a77ac */ /* 0x000eea0008000a00 */
[----:B------:R-:W4:Y:S01]  /*0070*/  LDC.64 R10, c[0x0][0x380] ;  /* 0x0000e000ff0a7b82 */ /* 0x000f220000000a00 */
[----:B--2---:R-:W-:Y:S01]  /*0080*/  UISETP.GE.AND UP0, UPT, UR6, 0x1, UPT ;  /* 0x000000010600788c */ /* 0x004fe2000bf06270 */
[----:B0-----:R-:W-:Y:S01]  /*0090*/  IMAD R0, R3, UR4, R0 ;  /* 0x0000000403007c24 */ /* 0x001fe2000f8e0200 */
[----:B------:R-:W-:-:S02]  /*00a0*/  UMOV UR4, 0x400 ;  /* 0x0000040000047882 */ /* 0x000fc40000000000 */
[----:B-1----:R-:W-:Y:S02]  /*00b0*/  ULEA UR4, UR5, UR4, 0x18 ;  /* 0x0000000405047291 */ /* 0x002fe4000f8ec0ff */
[----:B------:R-:W-:Y:S01]  /*00c0*/  ISETP.GE.AND P0, PT, R0, 0x21, PT ;  /* 0x000000210000780c */ /* 0x000fe20003f06270 */
[----:B------:R-:W0:Y:S06]  /*00d0*/  LDCU UR5, c[0x0][0x388] ;  /* 0x00007100ff0577ac */ /* 0x000e2c0008000800 */
[----:B------:R-:W-:Y:S06]  /*00e0*/  STS.64 [UR4], RZ ;  /* 0x000000ffff007988 */ /* 0x000fec0008000a04 */
[----:B------:R-:W1:Y:S01]  /*00f0*/  @P0 LDC.64 R4, c[0x0][0x380] ;  /* 0x0000e000ff040b82 */ /* 0x000e620000000a00 */
[----:B0-----:R-:W-:Y:S01]  /*0100*/  IMAD.U32 R2, RZ, RZ, UR5 ;  /* 0x00000005ff027e24 */ /* 0x001fe2000f8e00ff */
[----:B---34-:R-:W-:Y:S06]  /*0110*/  BRA.U !UP0, `(.L_x_0) ;  /* 0x00000001081c7547 */ /* 0x018fec000b800000 */
[----:B------:R-:W0:Y:S01]  /*0120*/  LDC.64 R6, c[0x0][0x380] ;  /* 0x0000e000ff067b82 */ /* 0x000e220000000a00 */
[----:B------:R-:W-:-:S12]  /*0130*/  UIADD3 UR4, UPT, UPT, -UR6, URZ, URZ ;  /* 0x000000ff06047290 */ /* 0x000fd8000fffe1ff */
.L_x_1:
[----:B0----5:R-:W-:-:S06]  /*0140*/  IMAD.WIDE R2, R2, 0x4, R6 ;  /* 0x0000000402027825 */ /* 0x021fcc00078e0206 */
[----:B------:R2:W5:Y:S01]  /*0150*/  LDG.E R2, desc[UR10][R2.64] ;  /* 0x0000000a02027981 */ /* 0x000562000c1e1900 */
[----:B------:R-:W-:-:S04]  /*0160*/  UIADD3 UR4, UPT, UPT, UR4, 0x1, URZ ;  /* 0x0000000104047890 */ /* 0x000fc8000fffe0ff */
[----:B------:R-:W-:-:S09]  /*0170*/  UISETP.NE.AND UP0, UPT, UR4, URZ, UPT ;  /* 0x000000ff0400728c */ /* 0x000fd2000bf05270 */
[----:B--2---:R-:W-:Y:S05]  /*0180*/  BRA.U UP0, `(.L_x_1) ;  /* 0xfffffffd00ec7547 */ /* 0x004fea000b83ffff */
.L_x_0:
[----:B-1---5:R0:W-:Y:S01]  /*0190*/  @P0 STG.E desc[UR10][R4.64], R2 ;  /* 0x0000000204000986 */ /* 0x0221e2000c10190a */
[----:B------:R-:W-:Y:S01]  /*01a0*/  UIADD3 UR6, UPT, UPT, -UR6, URZ, URZ ;  /* 0x000000ff06067290 */ /* 0x000fe2000fffe1ff */
[----:B------:R-:W-:Y:S01]  /*01b0*/  UMOV UR4, URZ ;  /* 0x000000ff00047c82 */ /* 0x000fe20008000000 */
[----:B------:R-:W-:-:S10]  /*01c0*/  UMOV UR5, URZ ;  /* 0x000000ff00057c82 */ /* 0x000fd40008000000 */
.L_x_3:
[----:B------:R-:W-:Y:S01]  /*01d0*/  CS2R R6, SR_CLOCKLO ;  /* 0x0000000000067805 */ /* 0x000fe20000015000 */
[----:B0----5:R-:W-:-:S06]  /*01e0*/  IMAD.WIDE R2, R2, 0x4, R10 ;  /* 0x0000000402027825 */ /* 0x021fcc00078e020a */
[----:B------:R0:W5:Y:S01]  /*01f0*/  LDG.E R2, desc[UR10][R2.64] ;  /* 0x0000000a02027981 */ /* 0x000162000c1e1900 */
[----:B------:R-:W-:-:S06]  /*0200*/  CS2R R8, SR_CLOCKLO ;  /* 0x0000000000087805 */ /* 0x000fcc0000015000 */
[----:B------:R-:W-:Y:S01]  /*0210*/  ISETP.GT.U32.AND P0, PT, R8, R6, PT ;  /* 0x000000060800720c */ /* 0x000fe20003f04070 */
[----:B------:R-:W-:-:S03]  /*0220*/  UIADD3 UR6, UPT, UPT, UR6, 0x1, URZ ;  /* 0x0000000106067890 */ /* 0x000fc6000fffe0ff */
[----:B------:R-:W-:Y:S01]  /*0230*/  ISETP.GT.AND.EX P0, PT, R9, R7, PT, P0 ;  /* 0x000000070900720c */ /* 0x000fe20003f04300 */
[----:B------:R-:W-:-:S12]  /*0240*/  UISETP.NE.AND UP1, UPT, UR6, URZ, UPT ;  /* 0x000000ff0600728c */ /* 0x000fd8000bf25270 */
[----:B0-----:R-:W-:Y:S05]  /*0250*/  @!P0 BRA `(.L_x_2) ;  /* 0x0000000000248947 */ /* 0x001fea0003800000 */
[----:B------:R-:W0:Y:S01]  /*0260*/  S2UR UR8, SR_CgaCtaId ;  /* 0x00000000000879c3 */ /* 0x000e220000008800 */
[----:B------:R-:W-:Y:S01]  /*0270*/  UMOV UR7, 0x400 ;  /* 0x0000040000077882 */ /* 0x000fe20000000000 */
[----:B------:R-:W-:-:S04]  /*0280*/  UIADD3 UR4, UP0, UPT, UR4, 0x1, URZ ;  /* 0x0000000104047890 */ /* 0x000fc8000ff1e0ff */
[----:B------:R-:W-:Y:S02]  /*0290*/  UIADD3.X UR5, UPT, UPT, URZ, UR5, URZ, UP0, !UPT ;  /* 0x00000005ff057290 */ /* 0x000fe400087fe4ff */
[----:B0-----:R-:W-:-:S09]  /*02a0*/  ULEA UR7, UR8, UR7, 0x18 ;  /* 0x0000000708077291 */ /* 0x001fd2000f8ec0ff */
[----:B------:R-:W0:Y:S02]  /*02b0*/  LDS.64 R4, [UR7] ;  /* 0x00000007ff047984 */ /* 0x000e240008000a00 */
[----:B0-----:R-:W-:-:S04]  /*02c0*/  IADD3 R4, P0, P1, R4, R8, -R6 ;  /* 0x0000000804047210 */ /* 0x001fc8000791e806 */
[----:B------:R-:W-:-:S05]  /*02d0*/  IADD3.X R5, PT, PT, R5, R9, ~R7, P0, P1 ;  /* 0x0000000905057210 */ /* 0x000fca00007e2c07 */
[----:B------:R0:W-:Y:S04]  /*02e0*/  STS.64 [UR7], R4 ;  /* 0x00000004ff007988 */ /* 0x0001e80008000a07 */
.L_x_2:
[----:B------:R-:W-:Y:S05]  /*02f0*/  BRA.U UP1, `(.L_x_3) ;  /* 0xfffffffd01b47547 */ /* 0x000fea000b83ffff */
[----:B------:R-:W1:Y:S01]  /*0300*/  S2UR UR7, SR_CgaCtaId ;  /* 0x00000000000779c3 */ /* 0x000e620000008800 */
[----:B------:R-:W-:Y:S02]  /*0310*/  UMOV UR6, 0x400 ;  /* 0x0000040000067882 */ /* 0x000fe40000000000 */
[----:B-1----:R-:W-:-:S09]  /*0320*/  ULEA UR6, UR7, UR6, 0x18 ;  /* 0x0000000607067291 */ /* 0x002fd2000f8ec0ff */
[----:B------:R-:W1:Y:S02]  /*0330*/  LDS.64 R6, [UR6] ;  /* 0x00000006ff067984 */ /* 0x000e640008000a00 */
[----:B-1----:R-:W-:-:S04]  /*0340*/  LOP3.LUT R3, R7, UR5, RZ, 0xfc, !PT ;  /* 0x0000000507037c12 */ /* 0x002fc8000f8efcff */
[----:B------:R-:W-:-:S13]  /*0350*/  ISETP.NE.U32.AND P0, PT, R3, RZ, PT ;  /* 0x000000ff0300720c */ /* 0x000fda0003f05070 */
[----:B------:R-:W-:Y:S05]  /*0360*/  @P0 BRA `(.L_x_4) ;  /* 0x0000000000500947 */ /* 0x000fea0003800000 */
[----:B------:R-:W1:Y:S01]  /*0370*/  I2F.U32.RP R3, UR4 ;  /* 0x0000000400037d06 */ /* 0x000e620008209000 */
[----:B------:R-:W-:-:S07]  /*0380*/  ISETP.NE.U32.AND P2, PT, RZ, UR4, PT ;  /* 0x00000004ff007c0c */ /* 0x000fce000bf45070 */
[----:B-1----:R-:W0:Y:S02]  /*0390*/  MUFU.RCP R3, R3 ;  /* 0x0000000300037308 */ /* 0x002e240000001000 */
[----:B0-----:R-:W-:-:S06]  /*03a0*/  VIADD R4, R3, 0xffffffe ;  /* 0x0ffffffe03047836 */ /* 0x001fcc0000000000 */
[----:B------:R0:W1:Y:S02]  /*03b0*/  F2I.FTZ.U32.TRUNC.NTZ R5, R4 ;  /* 0x0000000400057305 */ /* 0x000064000021f000 */
[----:B0-----:R-:W-:Y:S02]  /*03c0*/  HFMA2 R4, -RZ, RZ, 0, 0 ;  /* 0x00000000ff047431 */ /* 0x001fe400000001ff */
[----:B-1----:R-:W-:-:S04]  /*03d0*/  IMAD.MOV R7, RZ, RZ, -R5 ;  /* 0x000000ffff077224 */ /* 0x002fc800078e0a05 */
[----:B------:R-:W-:-:S04]  /*03e0*/  IMAD R7, R7, UR4, RZ ;  /* 0x0000000407077c24 */ /* 0x000fc8000f8e02ff */
[----:B------:R-:W-:-:S06]  /*03f0*/  IMAD.HI.U32 R5, R5, R7, R4 ;  /* 0x0000000705057227 */ /* 0x000fcc00078e0004 */
[----:B------:R-:W-:-:S04]  /*0400*/  IMAD.HI.U32 R5, R5, R6, RZ ;  /* 0x0000000605057227 */ /* 0x000fc800078e00ff */
[----:B------:R-:W-:-:S04]  /*0410*/  IMAD.MOV R7, RZ, RZ, -R5 ;  /* 0x000000ffff077224 */ /* 0x000fc800078e0a05 */
[----:B------:R-:W-:-:S05]  /*0420*/  IMAD R6, R7, UR4, R6 ;  /* 0x0000000407067c24 */ /* 0x000fca000f8e0206 */
[----:B------:R-:W-:-:S13]  /*0430*/  ISETP.GE.U32.AND P0, PT, R6, UR4, PT ;  /* 0x0000000406007c0c */ /* 0x000fda000bf06070 */
[----:B------:R-:W-:Y:S02]  /*0440*/  @P0 VIADD R6, R6, -UR4 ;  /* 0x8000000406060c36 */ /* 0x000fe40008000000 */
[----:B------:R-:W-:-:S03]  /*0450*/  @P0 VIADD R5, R5, 0x1 ;  /* 0x0000000105050836 */ /* 0x000fc60000000000 */
[----:B------:R-:W-:-:S13]  /*0460*/  ISETP.GE.U32.AND P1, PT, R6, UR4, PT ;  /* 0x0000000406007c0c */ /* 0x000fda000bf26070 */
[----:B------:R-:W-:Y:S02]  /*0470*/  @P1 IADD3 R5, PT, PT, R5, 0x1, RZ ;  /* 0x0000000105051810 */ /* 0x000fe40007ffe0ff */
[----:B------:R-:W-:-:S05]  /*0480*/  @!P2 LOP3.LUT R5, RZ, UR4, RZ, 0x33, !PT ;  /* 0x00000004ff05ac12 */ /* 0x000fca000f8e33ff */
[----:B------:R-:W-:Y:S01]  /*0490*/  IMAD.MOV.U32 R3, RZ, RZ, R5 ;  /* 0x000000ffff037224 */ /* 0x000fe200078e0005 */
[----:B------:R-:W-:Y:S06]  /*04a0*/  BRA `(.L_x_5) ;  /* 0x0000000000087947 */ /* 0x000fec0003800000 */
.L_x_4:
[----:B------:R-:W-:-:S07]  /*04b0*/  MOV R8, 0x4d0 ;  /* 0x000004d000087802 */ /* 0x000fce0000000f00 */
[----:B0----5:R-:W-:Y:S05]  /*04c0*/  CALL.REL.NOINC `($__internal_0_$__cuda_sm20_div_s64) ;  /* 0x0000000000207944 */ /* 0x021fea0003c00000 */
.L_x_5:
[----:B------:R-:W0:Y:S01]  /*04d0*/  LDC.64 R4, c[0x0][0x390] ;  /* 0x0000e400ff047b82 */ /* 0x000e220000000a00 */
[----:B------:R-:W-:Y:S01]  /*04e0*/  ISETP.GE.AND P0, PT, R0, 0x21, PT ;  /* 0x000000210000780c */ /* 0x000fe20003f06270 */
[----:B------:R-:W-:-:S05]  /*04f0*/  VIADD R3, R3, 0xffffffee ;  /* 0xffffffee03037836 */ /* 0x000fca0000000000 */
[----:B0-----:R0:W-:Y:S07]  /*0500*/  STG.E desc[UR10][R4.64], R3 ;  /* 0x0000000304007986 */ /* 0x0011ee000c10190a */
[----:B------:R-:W-:Y:S05]  /*0510*/  @!P0 EXIT ;  /* 0x000000000000894d */ /* 0x000fea0003800000 */
[----:B0-----:R-:W0:Y:S02]  /*0520*/  LDC.64 R4, c[0x0][0x380] ;  /* 0x0000e000ff047b82 */ /* 0x001e240000000a00 */
[----:B0----5:R-:W-:Y:S01]  /*0530*/  STG.E desc[UR10][R4.64], R2 ;  /* 0x0000000204007986 */ /* 0x021fe2000c10190a */
[----:B------:R-:W-:Y:S05]  /*0540*/  EXIT ;  /* 0x000000000000794d */ /* 0x000fea0003800000 */
        .weak           $__internal_0_$__cuda_sm20_div_s64
        .type           $__internal_0_$__cuda_sm20_div_s64,@function
        .size           $__internal_0_$__cuda_sm20_div_s64,(.L_x_7 - $__internal_0_$__cuda_sm20_div_s64)
$__internal_0_$__cuda_sm20_div_s64:
[----:B------:R-:W-:Y:S02]  /*0550*/  IADD3 R4, P1, PT, RZ, -UR4, RZ ;  /* 0x80000004ff047c10 */ /* 0x000fe4000ff3e0ff */
[----:B------:R-:W-:Y:S02]  /*0560*/  ISETP.LE.AND P0, PT, RZ, UR5, PT ;  /* 0x00000005ff007c0c */ /* 0x000fe4000bf03270 */
[----:B------:R-:W-:Y:S01]  /*0570*/  ISETP.GE.AND P3, PT, R7, RZ, PT ;  /* 0x000000ff0700720c */ /* 0x000fe20003f66270 */
[----:B------:R-:W-:Y:S01]  /*0580*/  IMAD.X R3, RZ, RZ, ~UR5, P1 ;  /* 0x80000005ff037e24 */ /* 0x000fe200088e06ff */
[----:B------:R-:W-:-:S04]  /*0590*/  SEL R4, R4, UR4, !P0 ;  /* 0x0000000404047c07 */ /* 0x000fc8000c000000 */
[----:B------:R-:W-:-:S04]  /*05a0*/  SEL R5, R3, UR5, !P0 ;  /* 0x0000000503057c07 */ /* 0x000fc8000c000000 */
[----:B------:R-:W0:Y:S08]  /*05b0*/  I2F.U64.RP R3, R4 ;  /* 0x0000000400037312 */ /* 0x000e300000309000 */
[----:B0-----:R-:W0:Y:S02]  /*05c0*/  MUFU.RCP R3, R3 ;  /* 0x0000000300037308 */ /* 0x001e240000001000 */
[----:B0-----:R-:W-:-:S06]  /*05d0*/  IADD3 R10, PT, PT, R3, 0x1ffffffe, RZ ;  /* 0x1ffffffe030a7810 */ /* 0x001fcc0007ffe0ff */
[----:B------:R-:W0:Y:S02]  /*05e0*/  F2I.U64.TRUNC R10, R10 ;  /* 0x0000000a000a7311 */ /* 0x000e24000020d800 */
[----:B0-----:R-:W-:-:S04]  /*05f0*/  IMAD.WIDE.U32 R12, R10, R4, RZ ;  /* 0x000000040a0c7225 */ /* 0x001fc800078e00ff */
[C---:B------:R-:W-:Y:S01]  /*0600*/  IMAD R9, R10.reuse, R5, R13 ;  /* 0x000000050a097224 */ /* 0x040fe200078e020d */
[----:B------:R-:W-:Y:S01]  /*0610*/  IADD3 R15, P0, PT, RZ, -R12, RZ ;  /* 0x8000000cff0f7210 */ /* 0x000fe20007f1e0ff */
[----:B------:R-:W-:Y:S02]  /*0620*/  IMAD.MOV.U32 R13, RZ, RZ, R10 ;  /* 0x000000ffff0d7224 */ /* 0x000fe400078e000a */
[----:B------:R-:W-:Y:S02]  /*0630*/  IMAD R9, R11, R4, R9 ;  /* 0x000000040b097224 */ /* 0x000fe400078e0209 */
[----:B------:R-:W-:-:S04]  /*0640*/  IMAD.HI.U32 R12, R10, R15, RZ ;  /* 0x0000000f0a0c7227 */ /* 0x000fc800078e00ff */
[----:B------:R-:W-:-:S04]  /*0650*/  IMAD.X R9, RZ, RZ, ~R9, P0 ;  /* 0x000000ffff097224 */ /* 0x000fc800000e0e09 */
[----:B------:R-:W-:-:S04]  /*0660*/  IMAD.WIDE.U32 R12, P0, R10, R9, R12 ;  /* 0x000000090a0c7225 */ /* 0x000fc8000780000c */
[C---:B------:R-:W-:Y:S02]  /*0670*/  IMAD R17, R11.reuse, R9, RZ ;  /* 0x000000090b117224 */ /* 0x040fe400078e02ff */
[----:B------:R-:W-:-:S04]  /*0680*/  IMAD.HI.U32 R12, P1, R11, R15, R12 ;  /* 0x0000000f0b0c7227 */ /* 0x000fc8000782000c */
[----:B------:R-:W-:Y:S01]  /*0690*/  IMAD.HI.U32 R3, R11, R9, RZ ;  /* 0x000000090b037227 */ /* 0x000fe200078e00ff */
[----:B------:R-:W-:-:S03]  /*06a0*/  IADD3 R13, P2, PT, R17, R12, RZ ;  /* 0x0000000c110d7210 */ /* 0x000fc60007f5e0ff */
[----:B------:R-:W-:Y:S02]  /*06b0*/  IMAD.X R3, R3, 0x1, R11, P0 ;  /* 0x0000000103037824 */ /* 0x000fe400000e060b */
[----:B------:R-:W-:-:S03]  /*06c0*/  IMAD.WIDE.U32 R10, R13, R4, RZ ;  /* 0x000000040d0a7225 */ /* 0x000fc600078e00ff */
[----:B------:R-:W-:Y:S01]  /*06d0*/  IADD3.X R3, PT, PT, RZ, RZ, R3, P2, P1 ;  /* 0x000000ffff037210 */ /* 0x000fe200017e2403 */
[----:B------:R-:W-:Y:S01]  /*06e0*/  IMAD R9, R13, R5, R11 ;  /* 0x000000050d097224 */ /* 0x000fe200078e020b */
[----:B------:R-:W-:Y:S02]  /*06f0*/  IADD3 R15, P0, PT, RZ, -R10, RZ ;  /* 0x8000000aff0f7210 */ /* 0x000fe40007f1e0ff */
[----:B------:R-:W-:Y:S01]  /*0700*/  IADD3 R11, P4, PT, RZ, -R6, RZ ;  /* 0x80000006ff0b7210 */ /* 0x000fe20007f9e0ff */
[----:B------:R-:W-:Y:S02]  /*0710*/  IMAD R9, R3, R4, R9 ;  /* 0x0000000403097224 */ /* 0x000fe400078e0209 */
[----:B------:R-:W-:Y:S01]  /*0720*/  IMAD.HI.U32 R12, R13, R15, RZ ;  /* 0x0000000f0d0c7227 */ /* 0x000fe200078e00ff */
[----:B------:R-:W-:Y:S02]  /*0730*/  SEL R6, R11, R6, !P3 ;  /* 0x000000060b067207 */ /* 0x000fe40005800000 */
[----:B------:R-:W-:Y:S01]  /*0740*/  IADD3.X R10, PT, PT, RZ, ~R9, RZ, P0, !PT ;  /* 0x80000009ff0a7210 */ /* 0x000fe200007fe4ff */
[----:B------:R-:W-:-:S04]  /*0750*/  IMAD.MOV.U32 R11, RZ, RZ, RZ ;  /* 0x000000ffff0b7224 */ /* 0x000fc800078e00ff */
[----:B------:R-:W-:-:S04]  /*0760*/  IMAD.WIDE.U32 R12, P0, R13, R10, R12 ;  /* 0x0000000a0d0c7225 */ /* 0x000fc8000780000c */
[----:B------:R-:W-:-:S04]  /*0770*/  IMAD.HI.U32 R9, P1, R3, R15, R12 ;  /* 0x0000000f03097227 */ /* 0x000fc8000782000c */
[CC--:B------:R-:W-:Y:S02]  /*0780*/  IMAD R12, R3.reuse, R10.reuse, RZ ;  /* 0x0000000a030c7224 */ /* 0x0c0fe400078e02ff */
[----:B------:R-:W-:-:S03]  /*0790*/  IMAD.HI.U32 R10, R3, R10, RZ ;  /* 0x0000000a030a7227 */ /* 0x000fc600078e00ff */
[----:B------:R-:W-:Y:S01]  /*07a0*/  IADD3 R9, P2, PT, R12, R9, RZ ;  /* 0x000000090c097210 */ /* 0x000fe20007f5e0ff */
[----:B------:R-:W-:Y:S02]  /*07b0*/  IMAD.X R12, RZ, RZ, ~R7, P4 ;  /* 0x000000ffff0c7224 */ /* 0x000fe400020e0e07 */
[----:B------:R-:W-:Y:S02]  /*07c0*/  IMAD.X R3, R10, 0x1, R3, P0 ;  /* 0x000000010a037824 */ /* 0x000fe400000e0603 */
[----:B------:R-:W-:Y:S01]  /*07d0*/  IMAD.HI.U32 R10, R9, R6, RZ ;  /* 0x00000006090a7227 */ /* 0x000fe200078e00ff */
[----:B------:R-:W-:Y:S02]  /*07e0*/  SEL R12, R12, R7, !P3 ;  /* 0x000000070c0c7207 */ /* 0x000fe40005800000 */
[----:B------:R-:W-:Y:S02]  /*07f0*/  IADD3.X R3, PT, PT, RZ, RZ, R3, P2, P1 ;  /* 0x000000ffff037210 */ /* 0x000fe400017e2403 */
[----:B------:R-:W-:Y:S01]  /*0800*/  LOP3.LUT R7, R7, UR5, RZ, 0x3c, !PT ;  /* 0x0000000507077c12 */ /* 0x000fe2000f8e3cff */
[----:B------:R-:W-:-:S04]  /*0810*/  IMAD.WIDE.U32 R10, R9, R12, R10 ;  /* 0x0000000c090a7225 */ /* 0x000fc800078e000a */
[C---:B------:R-:W-:Y:S02]  /*0820*/  IMAD R14, R3.reuse, R12, RZ ;  /* 0x0000000c030e7224 */ /* 0x040fe400078e02ff */
[----:B------:R-:W-:-:S04]  /*0830*/  IMAD.HI.U32 R9, P0, R3, R6, R10 ;  /* 0x0000000603097227 */ /* 0x000fc8000780000a */
[----:B------:R-:W-:Y:S01]  /*0840*/  IMAD.HI.U32 R3, R3, R12, RZ ;  /* 0x0000000c03037227 */ /* 0x000fe200078e00ff */
[----:B------:R-:W-:-:S04]  /*0850*/  IADD3 R9, P1, PT, R14, R9, RZ ;  /* 0x000000090e097210 */ /* 0x000fc80007f3e0ff */
[----:B------:R-:W-:Y:S01]  /*0860*/  IADD3.X R3, PT, PT, R3, RZ, RZ, P0, !PT ;  /* 0x000000ff03037210 */ /* 0x000fe200007fe4ff */
[----:B------:R-:W-:-:S04]  /*0870*/  IMAD.WIDE.U32 R10, R9, R4, RZ ;  /* 0x00000004090a7225 */ /* 0x000fc800078e00ff */
[----:B------:R-:W-:Y:S01]  /*0880*/  IMAD.X R3, RZ, RZ, R3, P1 ;  /* 0x000000ffff037224 */ /* 0x000fe200008e0603 */
[----:B------:R-:W-:Y:S01]  /*0890*/  IADD3 R13, P1, PT, -R10, R6, RZ ;  /* 0x000000060a0d7210 */ /* 0x000fe20007f3e1ff */
[C---:B------:R-:W-:Y:S02]  /*08a0*/  IMAD R11, R9.reuse, R5, R11 ;  /* 0x00000005090b7224 */ /* 0x040fe400078e020b */
[----:B------:R-:W-:Y:S01]  /*08b0*/  VIADD R6, R9, 0x1 ;  /* 0x0000000109067836 */ /* 0x000fe20000000000 */
[-C--:B------:R-:W-:Y:S01]  /*08c0*/  ISETP.GE.U32.AND P0, PT, R13, R4.reuse, PT ;  /* 0x000000040d00720c */ /* 0x080fe20003f06070 */
[----:B------:R-:W-:-:S04]  /*08d0*/  IMAD R3, R3, R4, R11 ;  /* 0x0000000403037224 */ /* 0x000fc800078e020b */
[----:B------:R-:W-:Y:S01]  /*08e0*/  IMAD.X R15, R12, 0x1, ~R3, P1 ;  /* 0x000000010c0f7824 */ /* 0x000fe200008e0e03 */
[----:B------:R-:W-:-:S04]  /*08f0*/  IADD3 R3, P1, PT, R13, -R4, RZ ;  /* 0x800000040d037210 */ /* 0x000fc80007f3e0ff */
[CC--:B------:R-:W-:Y:S02]  /*0900*/  ISETP.GE.U32.AND.EX P0, PT, R15.reuse, R5.reuse, PT, P0 ;  /* 0x000000050f00720c */ /* 0x0c0fe40003f06100 */
[----:B------:R-:W-:Y:S02]  /*0910*/  IADD3.X R11, PT, PT, R15, ~R5, RZ, P1, !PT ;  /* 0x800000050f0b7210 */ /* 0x000fe40000ffe4ff */
[----:B------:R-:W-:Y:S02]  /*0920*/  SEL R3, R3, R13, P0 ;  /* 0x0000000d03037207 */ /* 0x000fe40000000000 */
[----:B------:R-:W-:Y:S01]  /*0930*/  SEL R6, R6, R9, P0 ;  /* 0x0000000906067207 */ /* 0x000fe20000000000 */
[----:B------:R-:W-:Y:S01]  /*0940*/  IMAD.MOV.U32 R9, RZ, RZ, 0x0 ;  /* 0x00000000ff097424 */ /* 0x000fe200078e00ff */
[----:B------:R-:W-:Y:S02]  /*0950*/  SEL R11, R11, R15, P0 ;  /* 0x0000000f0b0b7207 */ /* 0x000fe40000000000 */
[----:B------:R-:W-:Y:S01]  /*0960*/  ISETP.GE.U32.AND P0, PT, R3, R4, PT ;  /* 0x000000040300720c */ /* 0x000fe20003f06070 */
[----:B------:R-:W-:Y:S01]  /*0970*/  VIADD R3, R6, 0x1 ;  /* 0x0000000106037836 */ /* 0x000fe20000000000 */
[----:B------:R-:W-:-:S02]  /*0980*/  ISETP.GE.AND P1, PT, R7, RZ, PT ;  /* 0x000000ff0700720c */ /* 0x000fc40003f26270 */
[----:B------:R-:W-:-:S04]  /*0990*/  ISETP.GE.U32.AND.EX P0, PT, R11, R5, PT, P0 ;  /* 0x000000050b00720c */ /* 0x000fc80003f06100 */
[----:B------:R-:W-:Y:S02]  /*09a0*/  SEL R3, R3, R6, P0 ;  /* 0x0000000603037207 */ /* 0x000fe40000000000 */
[----:B------:R-:W-:Y:S02]  /*09b0*/  ISETP.NE.U32.AND P0, PT, RZ, UR4, PT ;  /* 0x00000004ff007c0c */ /* 0x000fe4000bf05070 */
[-C--:B------:R-:W-:Y:S02]  /*09c0*/  IADD3 R4, PT, PT, RZ, -R3.reuse, RZ ;  /* 0x80000003ff047210 */ /* 0x080fe40007ffe0ff */
[----:B------:R-:W-:Y:S02]  /*09d0*/  ISETP.NE.AND.EX P0, PT, RZ, UR5, PT, P0 ;  /* 0x00000005ff007c0c */ /* 0x000fe4000bf05300 */
[----:B------:R-:W-:-:S04]  /*09e0*/  SEL R3, R4, R3, !P1 ;  /* 0x0000000304037207 */ /* 0x000fc80004800000 */
[----:B------:R-:W-:Y:S01]  /*09f0*/  SEL R3, R3, 0xffffffff, P0 ;  /* 0xffffffff03037807 */ /* 0x000fe20000000000 */
[----:B------:R-:W-:Y:S06]  /*0a00*/  RET.REL.NODEC R8 `(_Z15measure_latencyPiiiS_) ;  /* 0xfffffff4087c7950 */ /* 0x000fec0003c3ffff */
.L_x_6:
[----:B------:R-:W-:-:S00]  /*0a10*/  BRA `(.L_x_6) ;  /* 0xfffffffc00fc7947 */ /* 0x000fc0000383ffff */
[----:B------:R-:W-:-:S00]  /*0a20*/  NOP ;  /* 0x0000000000007918 */ /* 0x000fc00000000000 */
        /* <DEDUP_REMOVED lines=13> */
.L_x_7:


//--------------------- .nv.shared._Z15measure_latencyPiiiS_ --------------------------
	.section	.nv.shared._Z15measure_latencyPiiiS_,"aw",@nobits
	.sectionflags	@""
	.align	8
.nv.shared._Z15measure_latencyPiiiS_:
	.zero		1032


//--------------------- .nv.shared.reserved.0     --------------------------
	.section	.nv.shared.reserved.0,"aw",@nobits
	.weak		__nv_reservedSMEM_offset_0_alias
	.size		__nv_reservedSMEM_offset_0_alias, 0, 64
	.other		__nv_reservedSMEM_offset_0_alias,@"STO_CUDA_RESERVED_SHARED STV_DEFAULT"
__nv_reservedSMEM_offset_0_alias:
	.zero		0
	.zero		64


//--------------------- .nv.constant0._Z15measure_latencyPiiiS_ --------------------------
	.section	.nv.constant0._Z15measure_latencyPiiiS_,"a",@progbits
	.sectionflags	@""
	.align	4
.nv.constant0._Z15measure_latencyPiiiS_:
	.zero		920


//--------------------- SYMBOLS --------------------------

	.type		.nv.reservedSmem.offset0,@object
	.size		.nv.reservedSmem.offset0,0x4
	.type		.nv.reservedSmem.cap,@object
	.size		.nv.reservedSmem.cap,0x4
